//
// Generated by NVIDIA NVVM Compiler
//
// Compiler Build ID: CL-36424714
// Cuda compilation tools, release 13.0, V13.0.88
// Based on NVVM 20.0.0
//

.version 9.0
.target sm_100
.address_size 64

	// .globl	_Z15test_mma_kernelP6__halfS0_S0_iii

.visible .entry _Z15test_mma_kernelP6__halfS0_S0_iii(
	.param .u64 .ptr .align 1 _Z15test_mma_kernelP6__halfS0_S0_iii_param_0,
	.param .u64 .ptr .align 1 _Z15test_mma_kernelP6__halfS0_S0_iii_param_1,
	.param .u64 .ptr .align 1 _Z15test_mma_kernelP6__halfS0_S0_iii_param_2,
	.param .u32 _Z15test_mma_kernelP6__halfS0_S0_iii_param_3,
	.param .u32 _Z15test_mma_kernelP6__halfS0_S0_iii_param_4,
	.param .u32 _Z15test_mma_kernelP6__halfS0_S0_iii_param_5
)
{
	.reg .pred 	%p<4>;
	.reg .b16 	%rs<5>;
	.reg .b32 	%r<40>;
	.reg .b32 	%f<17>;
	.reg .b64 	%rd<7>;

	ld.param.u64 	%rd1, [_Z15test_mma_kernelP6__halfS0_S0_iii_param_0];
	ld.param.u64 	%rd2, [_Z15test_mma_kernelP6__halfS0_S0_iii_param_1];
	ld.param.u64 	%rd3, [_Z15test_mma_kernelP6__halfS0_S0_iii_param_2];
	ld.param.u32 	%r2, [_Z15test_mma_kernelP6__halfS0_S0_iii_param_3];
	ld.param.u32 	%r1, [_Z15test_mma_kernelP6__halfS0_S0_iii_param_4];
	mov.u32 	%r3, %ctaid.x;
	add.s32 	%r4, %r2, 15;
	shr.s32 	%r5, %r4, 31;
	shr.u32 	%r6, %r5, 28;
	add.s32 	%r7, %r4, %r6;
	shr.s32 	%r8, %r7, 4;
	setp.ge.u32 	%p1, %r3, %r8;
	@%p1 bra 	$L__BB0_4;
	mov.u32 	%r9, %ctaid.y;
	add.s32 	%r10, %r1, 7;
	shr.s32 	%r11, %r10, 31;
	shr.u32 	%r12, %r11, 29;
	add.s32 	%r13, %r10, %r12;
	shr.s32 	%r14, %r13, 3;
	setp.ge.u32 	%p2, %r9, %r14;
	@%p2 bra 	$L__BB0_4;
	cvta.to.global.u64 	%rd4, %rd1;
	cvta.to.global.u64 	%rd5, %rd2;
	ld.global.u16 	%r21, [%rd4+2];
	shl.b32 	%r22, %r21, 16;
	ld.global.u16 	%r23, [%rd4];
	or.b32  	%r15, %r22, %r23;
	ld.global.u16 	%r24, [%rd4+6];
	shl.b32 	%r25, %r24, 16;
	ld.global.u16 	%r26, [%rd4+4];
	or.b32  	%r16, %r25, %r26;
	ld.global.u16 	%r27, [%rd4+10];
	shl.b32 	%r28, %r27, 16;
	ld.global.u16 	%r29, [%rd4+8];
	or.b32  	%r17, %r28, %r29;
	ld.global.u16 	%r30, [%rd4+14];
	shl.b32 	%r31, %r30, 16;
	ld.global.u16 	%r32, [%rd4+12];
	or.b32  	%r18, %r31, %r32;
	ld.global.u16 	%r33, [%rd5+2];
	shl.b32 	%r34, %r33, 16;
	ld.global.u16 	%r35, [%rd5];
	or.b32  	%r19, %r34, %r35;
	ld.global.u16 	%r36, [%rd5+6];
	shl.b32 	%r37, %r36, 16;
	ld.global.u16 	%r38, [%rd5+4];
	or.b32  	%r20, %r37, %r38;
	mov.f32 	%f12, 0f00000000;
	// begin inline asm
	mma.sync.aligned.m16n8k16.row.col.f32.f16.f16.f32 {%f5, %f6, %f7, %f8}, {%r15, %r16, %r17, %r18}, {%r19, %r20}, {%f12, %f12, %f12, %f12};

	// end inline asm
	mov.u32 	%r39, %tid.x;
	setp.ne.s32 	%p3, %r39, 0;
	@%p3 bra 	$L__BB0_4;
	cvta.to.global.u64 	%rd6, %rd3;
	// begin inline asm
	{  cvt.rn.f16.f32 %rs1, %f5;}

	// end inline asm
	st.global.u16 	[%rd6], %rs1;
	// begin inline asm
	{  cvt.rn.f16.f32 %rs2, %f6;}

	// end inline asm
	st.global.u16 	[%rd6+2], %rs2;
	// begin inline asm
	{  cvt.rn.f16.f32 %rs3, %f7;}

	// end inline asm
	st.global.u16 	[%rd6+4], %rs3;
	// begin inline asm
	{  cvt.rn.f16.f32 %rs4, %f8;}

	// end inline asm
	st.global.u16 	[%rd6+6], %rs4;
$L__BB0_4:
	ret;

}


// ===== COMPILED SASS (sm_100) =====

	.target	sm_100

	.elftype	@"ET_EXEC"


//--------------------- .note.nv.tkinfo           --------------------------
	.section	.note.nv.tkinfo,"",@"SHT_NOTE"
	.sectionflags	@"SHF_NOTE_NV_TKINFO"
	.tkinfo
        /*0018*/ 	.word	0x00000002
        /*0030*/ 	.string	""
        /*0030*/ 	.string	"ptxas"
        /*0030*/ 	.string	"Cuda compilation tools, release 13.0, V13.0.88"
        /*0030*/ 	.string	"Build cuda_13.0.r13.0/compiler.36424714_0"
        /*0030*/ 	.string	"-arch sm_100 -m 64 "



//--------------------- .note.nv.cuinfo           --------------------------
	.section	.note.nv.cuinfo,"",@"SHT_NOTE"
	.sectionflags	@"SHF_NOTE_NV_CUINFO"
        /*0018*/ 	.short	0x0002
        /*001a*/ 	.short	0x0064
        /*001c*/ 	.short	0x0082
	.zero		2


//--------------------- .nv.info                  --------------------------
	.section	.nv.info,"",@"SHT_CUDA_INFO"
	.align	4


	//----- nvinfo : EIATTR_REGCOUNT
	.align		4
        /*0000*/ 	.byte	0x04, 0x2f
        /*0002*/ 	.short	(.L_1 - .L_0)
	.align		4
.L_0:
        /*0004*/ 	.word	index@(_Z15test_mma_kernelP6__halfS0_S0_iii)
        /*0008*/ 	.word	0x00000014


	//----- nvinfo : EIATTR_FRAME_SIZE
	.align		4
.L_1:
        /*000c*/ 	.byte	0x04, 0x11
        /*000e*/ 	.short	(.L_3 - .L_2)
	.align		4
.L_2:
        /*0010*/ 	.word	index@(_Z15test_mma_kernelP6__halfS0_S0_iii)
        /*0014*/ 	.word	0x00000000


	//----- nvinfo : EIATTR_MIN_STACK_SIZE
	.align		4
.L_3:
        /*0018*/ 	.byte	0x04, 0x12
        /*001a*/ 	.short	(.L_5 - .L_4)
	.align		4
.L_4:
        /*001c*/ 	.word	index@(_Z15test_mma_kernelP6__halfS0_S0_iii)
        /*0020*/ 	.word	0x00000000
.L_5:


//--------------------- .nv.compat                --------------------------
	.section	.nv.compat,"",@"SHT_CUDA_COMPAT_INFO"
	.align	4
        /*0000*/ 	.byte	0x02, 0x09, 0x00, 0x00, 0x02, 0x02, 0x01, 0x00, 0x02, 0x05, 0x05, 0x00, 0x03, 0x07, 0x01, 0x01
        /*0010*/ 	.byte	0x02, 0x03, 0x00, 0x00, 0x02, 0x06, 0x01, 0x00, 0x04, 0x0b, 0x08, 0x00, 0x09, 0x00, 0x00, 0x00
        /*0020*/ 	.byte	0x00, 0x00, 0x00, 0x00


//--------------------- .nv.info._Z15test_mma_kernelP6__halfS0_S0_iii --------------------------
	.section	.nv.info._Z15test_mma_kernelP6__halfS0_S0_iii,"",@"SHT_CUDA_INFO"
	.sectionflags	@""
	.align	4


	//----- nvinfo : EIATTR_CUDA_API_VERSION
	.align		4
        /*0000*/ 	.byte	0x04, 0x37
        /*0002*/ 	.short	(.L_7 - .L_6)
.L_6:
        /*0004*/ 	.word	0x00000082


	//----- nvinfo : EIATTR_KPARAM_INFO
	.align		4
.L_7:
        /*0008*/ 	.byte	0x04, 0x17
        /*000a*/ 	.short	(.L_9 - .L_8)
.L_8:
        /*000c*/ 	.word	0x00000000
        /*0010*/ 	.short	0x0005
        /*0012*/ 	.short	0x0020
        /*0014*/ 	.byte	0x00, 0xf0, 0x11, 0x00


	//----- nvinfo : EIATTR_KPARAM_INFO
	.align		4
.L_9:
        /*0018*/ 	.byte	0x04, 0x17
        /*001a*/ 	.short	(.L_11 - .L_10)
.L_10:
        /*001c*/ 	.word	0x00000000
        /*0020*/ 	.short	0x0004
        /*0022*/ 	.short	0x001c
        /*0024*/ 	.byte	0x00, 0xf0, 0x11, 0x00


	//----- nvinfo : EIATTR_KPARAM_INFO
	.align		4
.L_11:
        /*0028*/ 	.byte	0x04, 0x17
        /*002a*/ 	.short	(.L_13 - .L_12)
.L_12:
        /*002c*/ 	.word	0x00000000
        /*0030*/ 	.short	0x0003
        /*0032*/ 	.short	0x0018
        /*0034*/ 	.byte	0x00, 0xf0, 0x11, 0x00


	//----- nvinfo : EIATTR_KPARAM_INFO
	.align		4
.L_13:
        /*0038*/ 	.byte	0x04, 0x17
        /*003a*/ 	.short	(.L_15 - .L_14)
.L_14:
        /*003c*/ 	.word	0x00000000
        /*0040*/ 	.short	0x0002
        /*0042*/ 	.short	0x0010
        /*0044*/ 	.byte	0x00, 0xf5, 0x21, 0x00


	//----- nvinfo : EIATTR_KPARAM_INFO
	.align		4
.L_15:
        /*0048*/ 	.byte	0x04, 0x17
        /*004a*/ 	.short	(.L_17 - .L_16)
.L_16:
        /*004c*/ 	.word	0x00000000
        /*0050*/ 	.short	0x0001
        /*0052*/ 	.short	0x0008
        /*0054*/ 	.byte	0x00, 0xf5, 0x21, 0x00


	//----- nvinfo : EIATTR_KPARAM_INFO
	.align		4
.L_17:
        /*0058*/ 	.byte	0x04, 0x17
        /*005a*/ 	.short	(.L_19 - .L_18)
.L_18:
        /*005c*/ 	.word	0x00000000
        /*0060*/ 	.short	0x0000
        /*0062*/ 	.short	0x0000
        /*0064*/ 	.byte	0x00, 0xf5, 0x21, 0x00


	//----- nvinfo : EIATTR_SPARSE_MMA_MASK
	.align		4
.L_19:
        /*0068*/ 	.byte	0x03, 0x50
        /*006a*/ 	.short	0x0000


	//----- nvinfo : EIATTR_MAXREG_COUNT
	.align		4
        /*006c*/ 	.byte	0x03, 0x1b
        /*006e*/ 	.short	0x00ff


	//----- nvinfo : EIATTR_MERCURY_ISA_VERSION
	.align		4
        /*0070*/ 	.byte	0x03, 0x5f
        /*0072*/ 	.short	0x0101


	//----- nvinfo : EIATTR_VRC_CTA_INIT_COUNT
	.align		4
        /*0074*/ 	.byte	0x02, 0x4a
	.zero		1
	.zero		1


	//----- nvinfo : EIATTR_EXIT_INSTR_OFFSETS
	.align		4
        /*0078*/ 	.byte	0x04, 0x1c
        /*007a*/ 	.short	(.L_21 - .L_20)


	//   ....[0]....
.L_20:
        /*007c*/ 	.word	0x00000080


	//   ....[1]....
        /*0080*/ 	.word	0x00000100


	//   ....[2]....
        /*0084*/ 	.word	0x000002a0


	//   ....[3]....
        /*0088*/ 	.word	0x00000340


	//----- nvinfo : EIATTR_CBANK_PARAM_SIZE
	.align		4
.L_21:
        /*008c*/ 	.byte	0x03, 0x19
        /*008e*/ 	.short	0x0024


	//----- nvinfo : EIATTR_PARAM_CBANK
	.align		4
        /*0090*/ 	.byte	0x04, 0x0a
        /*0092*/ 	.short	(.L_23 - .L_22)
	.align		4
.L_22:
        /*0094*/ 	.word	index@(.nv.constant0._Z15test_mma_kernelP6__halfS0_S0_iii)
        /*0098*/ 	.short	0x0380
        /*009a*/ 	.short	0x0024


	//----- nvinfo : EIATTR_SW_WAR
	.align		4
.L_23:
        /*009c*/ 	.byte	0x04, 0x36
        /*009e*/ 	.short	(.L_25 - .L_24)
.L_24:
        /*00a0*/ 	.word	0x00000008
.L_25:


//--------------------- .nv.callgraph             --------------------------
	.section	.nv.callgraph,"",@"SHT_CUDA_CALLGRAPH"
	.align	4
	.sectionentsize	8
	.align		4
        /*0000*/ 	.word	0x00000000
	.align		4
        /*0004*/ 	.word	0xffffffff
	.align		4
        /*0008*/ 	.word	0x00000000
	.align		4
        /*000c*/ 	.word	0xfffffffe
	.align		4
        /*0010*/ 	.word	0x00000000
	.align		4
        /*0014*/ 	.word	0xfffffffd
	.align		4
        /*0018*/ 	.word	0x00000000
	.align		4
        /*001c*/ 	.word	0xfffffffc


//--------------------- .text._Z15test_mma_kernelP6__halfS0_S0_iii --------------------------
	.section	.text._Z15test_mma_kernelP6__halfS0_S0_iii,"ax",@progbits
	.align	128
        .global         _Z15test_mma_kernelP6__halfS0_S0_iii
        .type           _Z15test_mma_kernelP6__halfS0_S0_iii,@function
        .size           _Z15test_mma_kernelP6__halfS0_S0_iii,(.L_x_1 - _Z15test_mma_kernelP6__halfS0_S0_iii)
        .other          _Z15test_mma_kernelP6__halfS0_S0_iii,@"STO_CUDA_ENTRY STV_DEFAULT"
_Z15test_mma_kernelP6__halfS0_S0_iii:
.text._Z15test_mma_kernelP6__halfS0_S0_iii:
[----:B------:R-:W-:Y:S08]  /*0000*/  LDC R1, c[0x0][0x37c] ;  /* 0x0000df00ff017b82 */ /* 0x000ff00000000800 */
[----:B------:R-:W0:Y:S08]  /*0010*/  LDC R0, c[0x0][0x398] ;  /* 0x0000e600ff007b82 */ /* 0x000e300000000800 */
[----:B------:R-:W1:Y:S01]  /*0020*/  S2UR UR4, SR_CTAID.X ;  /* 0x00000000000479c3 */ /* 0x000e620000002500 */
[----:B0-----:R-:W-:-:S05]  /*0030*/  VIADD R0, R0, 0xf ;  /* 0x0000000f00007836 */ /* 0x001fca0000000000 */
[----:B------:R-:W-:-:S04]  /*0040*/  SHF.R.S32.HI R3, RZ, 0x1f, R0 ;  /* 0x0000001fff037819 */ /* 0x000fc80000011400 */
[----:B------:R-:W-:-:S04]  /*0050*/  LEA.HI R3, R3, R0, RZ, 0x4 ;  /* 0x0000000003037211 */ /* 0x000fc800078f20ff */
[----:B------:R-:W-:-:S04]  /*0060*/  SHF.R.S32.HI R3, RZ, 0x4, R3 ;  /* 0x00000004ff037819 */ /* 0x000fc80000011403 */
[----:B-1----:R-:W-:-:S13]  /*0070*/  ISETP.LE.U32.AND P0, PT, R3, UR4, PT ;  /* 0x0000000403007c0c */ /* 0x002fda000bf03070 */
[----:B------:R-:W-:Y:S05]  /*0080*/  @P0 EXIT ;  /* 0x000000000000094d */ /* 0x000fea0003800000 */
[----:B------:R-:W0:Y:S08]  /*0090*/  LDC R0, c[0x0][0x39c] ;  /* 0x0000e700ff007b82 */ /* 0x000e300000000800 */
[----:B------:R-:W1:Y:S01]  /*00a0*/  S2UR UR4, SR_CTAID.Y ;  /* 0x00000000000479c3 */ /* 0x000e620000002600 */
[----:B0-----:R-:W-:-:S05]  /*00b0*/  VIADD R0, R0, 0x7 ;  /* 0x0000000700007836 */ /* 0x001fca0000000000 */
[----:B------:R-:W-:-:S04]  /*00c0*/  SHF.R.S32.HI R3, RZ, 0x1f, R0 ;  /* 0x0000001fff037819 */ /* 0x000fc80000011400 */
[----:B------:R-:W-:-:S04]  /*00d0*/  LEA.HI R3, R3, R0, RZ, 0x3 ;  /* 0x0000000003037211 */ /* 0x000fc800078f18ff */
[----:B------:R-:W-:-:S04]  /*00e0*/  SHF.R.S32.HI R3, RZ, 0x3, R3 ;  /* 0x00000003ff037819 */ /* 0x000fc80000011403 */
[----:B-1----:R-:W-:-:S13]  /*00f0*/  ISETP.LE.U32.AND P0, PT, R3, UR4, PT ;  /* 0x0000000403007c0c */ /* 0x002fda000bf03070 */
[----:B------:R-:W-:Y:S05]  /*0100*/  @P0 EXIT ;  /* 0x000000000000094d */ /* 0x000fea0003800000 */
[----:B------:R-:W0:Y:S01]  /*0110*/  LDC.64 R4, c[0x0][0x388] ;  /* 0x0000e200ff047b82 */ /* 0x000e220000000a00 */
[----:B------:R-:W0:Y:S07]  /*0120*/  LDCU.64 UR4, c[0x0][0x358] ;  /* 0x00006b00ff0477ac */ /* 0x000e2e0008000a00 */
[----:B------:R-:W1:Y:S01]  /*0130*/  LDC.64 R2, c[0x0][0x380] ;  /* 0x0000e000ff027b82 */ /* 0x000e620000000a00 */
[----:B0-----:R-:W2:Y:S04]  /*0140*/  LDG.E.U16 R12, desc[UR4][R4.64+0x2] ;  /* 0x00000204040c7981 */ /* 0x001ea8000c1e1500 */
[----:B------:R-:W2:Y:S04]  /*0150*/  LDG.E.U16 R15, desc[UR4][R4.64] ;  /* 0x00000004040f7981 */ /* 0x000ea8000c1e1500 */
[----:B-1----:R-:W3:Y:S04]  /*0160*/  LDG.E.U16 R0, desc[UR4][R2.64+0x2] ;  /* 0x0000020402007981 */ /* 0x002ee8000c1e1500 */
[----:B------:R-:W3:Y:S04]  /*0170*/  LDG.E.U16 R7, desc[UR4][R2.64] ;  /* 0x0000000402077981 */ /* 0x000ee8000c1e1500 */
[----:B------:R-:W4:Y:S04]  /*0180*/  LDG.E.U16 R6, desc[UR4][R2.64+0x6] ;  /* 0x0000060402067981 */ /* 0x000f28000c1e1500 */
[----:B------:R-:W4:Y:S04]  /*0190*/  LDG.E.U16 R9, desc[UR4][R2.64+0x4] ;  /* 0x0000040402097981 */ /* 0x000f28000c1e1500 */
[----:B------:R-:W5:Y:S04]  /*01a0*/  LDG.E.U16 R16, desc[UR4][R4.64+0x6] ;  /* 0x0000060404107981 */ /* 0x000f68000c1e1500 */
[----:B------:R3:W5:Y:S04]  /*01b0*/  LDG.E.U16 R17, desc[UR4][R4.64+0x4] ;  /* 0x0000040404117981 */ /* 0x000768000c1e1500 */
[----:B------:R-:W5:Y:S04]  /*01c0*/  LDG.E.U16 R8, desc[UR4][R2.64+0xa] ;  /* 0x00000a0402087981 */ /* 0x000f68000c1e1500 */
[----:B------:R-:W5:Y:S04]  /*01d0*/  LDG.E.U16 R11, desc[UR4][R2.64+0x8] ;  /* 0x00000804020b7981 */ /* 0x000f68000c1e1500 */
[----:B------:R-:W5:Y:S04]  /*01e0*/  LDG.E.U16 R10, desc[UR4][R2.64+0xe] ;  /* 0x00000e04020a7981 */ /* 0x000f68000c1e1500 */
[----:B------:R-:W5:Y:S01]  /*01f0*/  LDG.E.U16 R13, desc[UR4][R2.64+0xc] ;  /* 0x00000c04020d7981 */ /* 0x000f62000c1e1500 */
[----:B------:R-:W0:Y:S02]  /*0200*/  S2R R14, SR_TID.X ;  /* 0x00000000000e7919 */ /* 0x000e240000002100 */
[----:B0-----:R-:W-:Y:S01]  /*0210*/  ISETP.NE.AND P0, PT, R14, RZ, PT ;  /* 0x000000ff0e00720c */ /* 0x001fe20003f05270 */
[----:B--2---:R-:W-:-:S02]  /*0220*/  IMAD R14, R12, 0x10000, R15 ;  /* 0x000100000c0e7824 */ /* 0x004fc400078e020f */
[----:B---3--:R-:W-:Y:S02]  /*0230*/  IMAD R4, R0, 0x10000, R7 ;  /* 0x0001000000047824 */ /* 0x008fe400078e0207 */
[----:B----4-:R-:W-:Y:S02]  /*0240*/  IMAD R5, R6, 0x10000, R9 ;  /* 0x0001000006057824 */ /* 0x010fe400078e0209 */
[----:B-----5:R-:W-:Y:S02]  /*0250*/  IMAD R15, R16, 0x10000, R17 ;  /* 0x00010000100f7824 */ /* 0x020fe400078e0211 */
[----:B------:R-:W-:Y:S02]  /*0260*/  IMAD R6, R8, 0x10000, R11 ;  /* 0x0001000008067824 */ /* 0x000fe400078e020b */
[----:B------:R-:W-:-:S07]  /*0270*/  IMAD R7, R10, 0x10000, R13 ;  /* 0x000100000a077824 */ /* 0x000fce00078e020d */
[----:B------:R-:W-:Y:S01]  /*0280*/  HMMA.16816.F32 R4, R4, R14, RZ ;  /* 0x0000000e0404723c */ /* 0x000fe200000018ff */
[----:B------:R-:W-:-:S04]  /*0290*/  NOP ;  /* 0x0000000000007918 */ /* 0x000fc80000000000 */
[----:B------:R-:W-:-:S15]  /*02a0*/  @P0 EXIT ;  /* 0x000000000000094d */ /* 0x000fde0003800000 */
[----:B------:R-:W0:Y:S01]  /*02b0*/  LDC.64 R2, c[0x0][0x390] ;  /* 0x0000e400ff027b82 */ /* 0x000e220000000a00 */
[----:B------:R-:W-:Y:S02]  /*02c0*/  F2FP.F16.F32.PACK_AB R4, R5, R4 ;  /* 0x000000040504723e */ /* 0x000fe400000000ff */
[----:B------:R-:W-:Y:S02]  /*02d0*/  F2FP.F16.F32.PACK_AB R6, R7, R6 ;  /* 0x000000060706723e */ /* 0x000fe400000000ff */
[----:B------:R-:W-:Y:S02]  /*02e0*/  PRMT R0, R4, 0x7632, R0 ;  /* 0x0000763204007816 */ /* 0x000fe40000000000 */
[----:B------:R-:W-:Y:S01]  /*02f0*/  PRMT R5, R6, 0x7632, R5 ;  /* 0x0000763206057816 */ /* 0x000fe20000000005 */
[----:B0-----:R-:W-:Y:S04]  /*0300*/  STG.E.U16 desc[UR4][R2.64], R4 ;  /* 0x0000000402007986 */ /* 0x001fe8000c101504 */
[----:B------:R-:W-:Y:S04]  /*0310*/  STG.E.U16 desc[UR4][R2.64+0x2], R0 ;  /* 0x0000020002007986 */ /* 0x000fe8000c101504 */
[----:B------:R-:W-:Y:S04]  /*0320*/  STG.E.U16 desc[UR4][R2.64+0x4], R6 ;  /* 0x0000040602007986 */ /* 0x000fe8000c101504 */
[----:B------:R-:W-:Y:S01]  /*0330*/  STG.E.U16 desc[UR4][R2.64+0x6], R5 ;  /* 0x0000060502007986 */ /* 0x000fe2000c101504 */
[----:B------:R-:W-:Y:S05]  /*0340*/  EXIT ;  /* 0x000000000000794d */ /* 0x000fea0003800000 */
.L_x_0:
[----:B------:R-:W-:-:S00]  /*0350*/  BRA `(.L_x_0) ;  /* 0xfffffffc00fc7947 */ /* 0x000fc0000383ffff */
[----:B------:R-:W-:-:S00]  /*0360*/  NOP ;  /* 0x0000000000007918 */ /* 0x000fc00000000000 */
        /* <DEDUP_REMOVED lines=9> */
.L_x_1:


//--------------------- .nv.shared.reserved.0     --------------------------
	.section	.nv.shared.reserved.0,"aw",@nobits
	.weak		__nv_reservedSMEM_offset_0_alias
	.size		__nv_reservedSMEM_offset_0_alias, 0, 64
	.other		__nv_reservedSMEM_offset_0_alias,@"STO_CUDA_RESERVED_SHARED STV_DEFAULT"
__nv_reservedSMEM_offset_0_alias:
	.zero		0
	.zero		64


//--------------------- .nv.constant0._Z15test_mma_kernelP6__halfS0_S0_iii --------------------------
	.section	.nv.constant0._Z15test_mma_kernelP6__halfS0_S0_iii,"a",@progbits
	.sectionflags	@""
	.align	4
.nv.constant0._Z15test_mma_kernelP6__halfS0_S0_iii:
	.zero		932


//--------------------- SYMBOLS --------------------------

	.type		.nv.reservedSmem.offset0,@object
	.size		.nv.reservedSmem.offset0,0x4
